	.headerflags	@"EF_CUDA_TEXMODE_UNIFIED EF_CUDA_64BIT_ADDRESS EF_CUDA_ACCELERATORS EF_CUDA_SM90 EF_CUDA_VIRTUAL_SM(EF_CUDA_SM90)"
	.elftype	@"ET_EXEC"


//--------------------- .nv.info                  --------------------------
	.section	.nv.info,"",@"SHT_CUDA_INFO"
	.align	4


	//----- nvinfo : EIATTR_REGCOUNT
	.align		4
        /*0000*/ 	.byte	0x04, 0x2f
        /*0002*/ 	.short	(.L_1 - .L_0)
	.align		4
.L_0:
        /*0004*/ 	.word	index@(triton_poi_fused_max_pool2d_with_indices_0)
        /*0008*/ 	.word	0x0000001a


	//----- nvinfo : EIATTR_MIN_STACK_SIZE
	.align		4
.L_1:
        /*000c*/ 	.byte	0x04, 0x12
        /*000e*/ 	.short	(.L_3 - .L_2)
	.align		4
.L_2:
        /*0010*/ 	.word	index@(triton_poi_fused_max_pool2d_with_indices_0)
        /*0014*/ 	.word	0x00000000


	//----- nvinfo : EIATTR_FRAME_SIZE
	.align		4
.L_3:
        /*0018*/ 	.byte	0x04, 0x11
        /*001a*/ 	.short	(.L_5 - .L_4)
	.align		4
.L_4:
        /*001c*/ 	.word	index@(triton_poi_fused_max_pool2d_with_indices_0)
        /*0020*/ 	.word	0x00000000


	//----- nvinfo : EIATTR_MIN_STACK_SIZE
	.align		4
.L_5:
        /*0024*/ 	.byte	0x04, 0x12
        /*0026*/ 	.short	(.L_7 - .L_6)
	.align		4
.L_6:
        /*0028*/ 	.word	index@(triton_poi_fused_max_pool2d_with_indices_0)
        /*002c*/ 	.word	0x00000000
.L_7:


//--------------------- .nv.info.triton_poi_fused_max_pool2d_with_indices_0 --------------------------
	.section	.nv.info.triton_poi_fused_max_pool2d_with_indices_0,"",@"SHT_CUDA_INFO"
	.sectionflags	@""
	.align	4


	//----- nvinfo : EIATTR_CUDA_API_VERSION
	.align		4
        /*0000*/ 	.byte	0x04, 0x37
        /*0002*/ 	.short	(.L_9 - .L_8)
.L_8:
        /*0004*/ 	.word	0x0000007c


	//----- nvinfo : EIATTR_KPARAM_INFO
	.align		4
.L_9:
        /*0008*/ 	.byte	0x04, 0x17
        /*000a*/ 	.short	(.L_11 - .L_10)
.L_10:
        /*000c*/ 	.word	0x00000000
        /*0010*/ 	.short	0x0002
        /*0012*/ 	.short	0x0010
        /*0014*/ 	.byte	0x00, 0xf0, 0x11, 0x00


	//----- nvinfo : EIATTR_KPARAM_INFO
	.align		4
.L_11:
        /*0018*/ 	.byte	0x04, 0x17
        /*001a*/ 	.short	(.L_13 - .L_12)
.L_12:
        /*001c*/ 	.word	0x00000000
        /*0020*/ 	.short	0x0001
        /*0022*/ 	.short	0x0008
        /*0024*/ 	.byte	0x00, 0xf4, 0x21, 0x00


	//----- nvinfo : EIATTR_KPARAM_INFO
	.align		4
.L_13:
        /*0028*/ 	.byte	0x04, 0x17
        /*002a*/ 	.short	(.L_15 - .L_14)
.L_14:
        /*002c*/ 	.word	0x00000000
        /*0030*/ 	.short	0x0000
        /*0032*/ 	.short	0x0000
        /*0034*/ 	.byte	0x00, 0xf4, 0x21, 0x00


	//----- nvinfo : EIATTR_SPARSE_MMA_MASK
	.align		4
.L_15:
        /*0038*/ 	.byte	0x03, 0x50
        /*003a*/ 	.short	0x0000


	//----- nvinfo : EIATTR_MAXREG_COUNT
	.align		4
        /*003c*/ 	.byte	0x03, 0x1b
        /*003e*/ 	.short	0x00ff


	//----- nvinfo : EIATTR_EXIT_INSTR_OFFSETS
	.align		4
        /*0040*/ 	.byte	0x04, 0x1c
        /*0042*/ 	.short	(.L_17 - .L_16)


	//   ....[0]....
.L_16:
        /*0044*/ 	.word	0x000005a0


	//   ....[1]....
        /*0048*/ 	.word	0x000005c0


	//----- nvinfo : EIATTR_REQNTID
	.align		4
.L_17:
        /*004c*/ 	.byte	0x04, 0x10
        /*004e*/ 	.short	(.L_19 - .L_18)
.L_18:
        /*0050*/ 	.word	0x00000080
        /*0054*/ 	.word	0x00000001
        /*0058*/ 	.word	0x00000001


	//----- nvinfo : EIATTR_CBANK_PARAM_SIZE
	.align		4
.L_19:
        /*005c*/ 	.byte	0x03, 0x19
        /*005e*/ 	.short	0x0014


	//----- nvinfo : EIATTR_PARAM_CBANK
	.align		4
        /*0060*/ 	.byte	0x04, 0x0a
        /*0062*/ 	.short	(.L_21 - .L_20)
	.align		4
.L_20:
        /*0064*/ 	.word	index@(.nv.constant0.triton_poi_fused_max_pool2d_with_indices_0)
        /*0068*/ 	.short	0x0210
        /*006a*/ 	.short	0x0014


	//----- nvinfo : EIATTR_SW_WAR
	.align		4
.L_21:
        /*006c*/ 	.byte	0x04, 0x36
        /*006e*/ 	.short	(.L_23 - .L_22)
.L_22:
        /*0070*/ 	.word	0x00000008
.L_23:


//--------------------- .nv.callgraph             --------------------------
	.section	.nv.callgraph,"",@"SHT_CUDA_CALLGRAPH"
	.align	4
	.sectionentsize	8
	.align		4
        /*0000*/ 	.word	0x00000000
	.align		4
        /*0004*/ 	.word	0xffffffff
	.align		4
        /*0008*/ 	.word	0x00000000
	.align		4
        /*000c*/ 	.word	0xfffffffe
	.align		4
        /*0010*/ 	.word	0x00000000
	.align		4
        /*0014*/ 	.word	0xfffffffd
	.align		4
        /*0018*/ 	.word	0x00000000
	.align		4
        /*001c*/ 	.word	0xfffffffc


//--------------------- .text.triton_poi_fused_max_pool2d_with_indices_0 --------------------------
	.section	.text.triton_poi_fused_max_pool2d_with_indices_0,"ax",@progbits
	.align	128
        .global         triton_poi_fused_max_pool2d_with_indices_0
        .type           triton_poi_fused_max_pool2d_with_indices_0,@function
        .size           triton_poi_fused_max_pool2d_with_indices_0,(.L_x_1 - triton_poi_fused_max_pool2d_with_indices_0)
        .other          triton_poi_fused_max_pool2d_with_indices_0,@"STO_CUDA_ENTRY STV_DEFAULT"
triton_poi_fused_max_pool2d_with_indices_0:
.text.triton_poi_fused_max_pool2d_with_indices_0:
[----:B------:R-:W0:Y:S01]  /*0000*/  LDC R1, c[0x0][0x28] ;  /* 0x00000a00ff017b82 */ /* 0x000e220000000800 */
[----:B------:R-:W1:Y:S01]  /*0010*/  S2R R4, SR_TID.X ;  /* 0x0000000000047919 */ /* 0x000e620000002100 */
[----:B------:R-:W-:Y:S01]  /*0020*/  ULDC.64 UR4, c[0x0][0x208] ;  /* 0x0000820000047ab9 */ /* 0x000fe20000000a00 */
[----:B------:R-:W2:Y:S01]  /*0030*/  S2R R5, SR_CTAID.X ;  /* 0x0000000000057919 */ /* 0x000ea20000002500 */
[----:B-1----:R-:W-:-:S05]  /*0040*/  LOP3.LUT R4, R4, 0x7f, RZ, 0xc0, !PT ;  /* 0x0000007f04047812 */ /* 0x002fca00078ec0ff */
[----:B--2---:R-:W-:Y:S02]  /*0050*/  IMAD R5, R5, 0x80, R4 ;  /* 0x0000008005057824 */ /* 0x004fe400078e0204 */
[----:B------:R-:W-:-:S03]  /*0060*/  IMAD.MOV.U32 R4, RZ, RZ, RZ ;  /* 0x000000ffff047224 */ /* 0x000fc600078e00ff */
[C---:B------:R-:W-:Y:S01]  /*0070*/  ISETP.GE.AND P0, PT, R5.reuse, 0x2d0c, PT ;  /* 0x00002d0c0500780c */ /* 0x040fe20003f06270 */
[----:B------:R-:W-:-:S04]  /*0080*/  IMAD.HI R6, R5, -0x7bdef7bd, R4 ;  /* 0x8421084305067827 */ /* 0x000fc800078e0204 */
[----:B------:R-:W-:Y:S01]  /*0090*/  IMAD.HI R4, R5, -0x779bd671, R4 ;  /* 0x8864298f05047827 */ /* 0x000fe200078e0204 */
[----:B------:R-:W-:-:S04]  /*00a0*/  SHF.R.U32.HI R7, RZ, 0x1f, R6 ;  /* 0x0000001fff077819 */ /* 0x000fc80000011606 */
[----:B------:R-:W-:Y:S01]  /*00b0*/  LEA.HI.SX32 R7, R6, R7, 0x1c ;  /* 0x0000000706077211 */ /* 0x000fe200078fe2ff */
[----:B------:R-:W-:Y:S01]  /*00c0*/  IMAD.MOV.U32 R6, RZ, RZ, RZ ;  /* 0x000000ffff067224 */ /* 0x000fe200078e00ff */
[----:B------:R-:W-:-:S03]  /*00d0*/  SHF.R.U32.HI R9, RZ, 0x1f, R4 ;  /* 0x0000001fff097819 */ /* 0x000fc60000011604 */
[----:B------:R-:W-:Y:S01]  /*00e0*/  IMAD.HI R0, R7, -0x7bdef7bd, R6 ;  /* 0x8421084307007827 */ /* 0x000fe200078e0206 */
[----:B------:R-:W-:-:S04]  /*00f0*/  LEA.HI R9, R4, R9, RZ, 0x17 ;  /* 0x0000000904097211 */ /* 0x000fc800078fb8ff */
[----:B------:R-:W-:-:S04]  /*0100*/  SHF.R.U32.HI R3, RZ, 0x1f, R0 ;  /* 0x0000001fff037819 */ /* 0x000fc80000011600 */
[----:B------:R-:W-:Y:S02]  /*0110*/  LEA.HI R6, R0, R3, RZ, 0x1c ;  /* 0x0000000300067211 */ /* 0x000fe400078fe0ff */
[----:B------:R-:W1:Y:S03]  /*0120*/  LDC.64 R2, c[0x0][0x210] ;  /* 0x00008400ff027b82 */ /* 0x000e660000000a00 */
[----:B------:R-:W-:Y:S02]  /*0130*/  IMAD R0, R6, -0x1f, R7 ;  /* 0xffffffe106007824 */ /* 0x000fe400078e0207 */
[----:B------:R-:W-:Y:S02]  /*0140*/  IMAD R6, R7, -0x1f, R5 ;  /* 0xffffffe107067824 */ /* 0x000fe400078e0205 */
[----:B------:R-:W-:Y:S01]  /*0150*/  IMAD R9, R9, 0x20, R0 ;  /* 0x0000002009097824 */ /* 0x000fe200078e0200 */
[----:B------:R-:W-:Y:S01]  /*0160*/  HFMA2.MMA R0, -RZ, RZ, 0, 0 ;  /* 0x00000000ff007435 */ /* 0x000fe200000001ff */
[----:B------:R-:W-:-:S03]  /*0170*/  IMAD.MOV.U32 R7, RZ, RZ, RZ ;  /* 0x000000ffff077224 */ /* 0x000fc600078e00ff */
[----:B------:R-:W-:-:S05]  /*0180*/  LEA R9, R9, R6, 0x6 ;  /* 0x0000000609097211 */ /* 0x000fca00078e30ff */
[----:B------:R-:W-:-:S04]  /*0190*/  IMAD.SHL.U32 R9, R9, 0x2, RZ ;  /* 0x0000000209097824 */ /* 0x000fc800078e00ff */
[C---:B------:R-:W-:Y:S02]  /*01a0*/  VIADD R17, R9.reuse, 0x1 ;  /* 0x0000000109117836 */ /* 0x040fe40000000000 */
[C---:B------:R-:W-:Y:S02]  /*01b0*/  VIADD R19, R9.reuse, 0x2 ;  /* 0x0000000209137836 */ /* 0x040fe40000000000 */
[----:B-1----:R-:W-:-:S04]  /*01c0*/  IMAD.WIDE R14, R9, 0x4, R2 ;  /* 0x00000004090e7825 */ /* 0x002fc800078e0202 */
[--C-:B------:R-:W-:Y:S01]  /*01d0*/  IMAD.WIDE R16, R17, 0x4, R2.reuse ;  /* 0x0000000411107825 */ /* 0x100fe200078e0202 */
[----:B------:R1:W2:Y:S04]  /*01e0*/  @!P0 LDG.E.EL R7, desc[UR4][R14.64] ;  /* 0x000000040e078981 */ /* 0x0002a8000c2e1900 */
[----:B------:R3:W2:Y:S01]  /*01f0*/  @!P0 LDG.E.EL R0, desc[UR4][R16.64] ;  /* 0x0000000410008981 */ /* 0x0006a2000c2e1900 */
[----:B------:R-:W-:Y:S02]  /*0200*/  IMAD.MOV.U32 R11, RZ, RZ, RZ ;  /* 0x000000ffff0b7224 */ /* 0x000fe400078e00ff */
[----:B------:R-:W-:Y:S01]  /*0210*/  IMAD.WIDE R18, R19, 0x4, R2 ;  /* 0x0000000413127825 */ /* 0x000fe200078e0202 */
[----:B------:R-:W-:-:S03]  /*0220*/  MOV R4, RZ ;  /* 0x000000ff00047202 */ /* 0x000fc60000000f00 */
[C---:B------:R-:W-:Y:S01]  /*0230*/  VIADD R21, R9.reuse, 0x40 ;  /* 0x0000004009157836 */ /* 0x040fe20000000000 */
[----:B------:R4:W5:Y:S01]  /*0240*/  @!P0 LDG.E.EL R11, desc[UR4][R18.64] ;  /* 0x00000004120b8981 */ /* 0x000962000c2e1900 */
[----:B------:R-:W-:Y:S02]  /*0250*/  VIADD R23, R9, 0x41 ;  /* 0x0000004109177836 */ /* 0x000fe40000000000 */
[----:B------:R-:W-:-:S05]  /*0260*/  IMAD.WIDE R20, R21, 0x4, R2 ;  /* 0x0000000415147825 */ /* 0x000fca00078e0202 */
[----:B------:R4:W5:Y:S01]  /*0270*/  @!P0 LDG.E.EL R4, desc[UR4][R20.64] ;  /* 0x0000000414048981 */ /* 0x000962000c2e1900 */
[----:B------:R-:W-:Y:S02]  /*0280*/  IMAD.MOV.U32 R13, RZ, RZ, RZ ;  /* 0x000000ffff0d7224 */ /* 0x000fe400078e00ff */
[----:B-1----:R-:W-:Y:S01]  /*0290*/  IMAD.WIDE R14, R23, 0x4, R2 ;  /* 0x00000004170e7825 */ /* 0x002fe200078e0202 */
[----:B------:R-:W-:-:S03]  /*02a0*/  HFMA2.MMA R6, -RZ, RZ, 0, 0 ;  /* 0x00000000ff067435 */ /* 0x000fc600000001ff */
[C---:B---3--:R-:W-:Y:S01]  /*02b0*/  VIADD R17, R9.reuse, 0x42 ;  /* 0x0000004209117836 */ /* 0x048fe20000000000 */
[----:B------:R-:W3:Y:S01]  /*02c0*/  @!P0 LDG.E.EL R13, desc[UR4][R14.64] ;  /* 0x000000040e0d8981 */ /* 0x000ee2000c2e1900 */
[----:B----4-:R-:W-:Y:S02]  /*02d0*/  VIADD R19, R9, 0x80 ;  /* 0x0000008009137836 */ /* 0x010fe40000000000 */
[----:B------:R-:W-:-:S05]  /*02e0*/  IMAD.WIDE R16, R17, 0x4, R2 ;  /* 0x0000000411107825 */ /* 0x000fca00078e0202 */
[----:B------:R-:W4:Y:S01]  /*02f0*/  @!P0 LDG.E.EL R6, desc[UR4][R16.64] ;  /* 0x0000000410068981 */ /* 0x000f22000c2e1900 */
[----:B------:R-:W-:Y:S02]  /*0300*/  IMAD.MOV.U32 R23, RZ, RZ, RZ ;  /* 0x000000ffff177224 */ /* 0x000fe400078e00ff */
[----:B------:R-:W-:Y:S01]  /*0310*/  IMAD.WIDE R18, R19, 0x4, R2 ;  /* 0x0000000413127825 */ /* 0x000fe200078e0202 */
[----:B------:R-:W-:-:S03]  /*0320*/  MOV R8, RZ ;  /* 0x000000ff00087202 */ /* 0x000fc60000000f00 */
[C---:B0-----:R-:W-:Y:S01]  /*0330*/  VIADD R21, R9.reuse, 0x81 ;  /* 0x0000008109157836 */ /* 0x041fe20000000000 */
[----:B------:R-:W4:Y:S01]  /*0340*/  @!P0 LDG.E.EL R23, desc[UR4][R18.64] ;  /* 0x0000000412178981 */ /* 0x000f22000c2e1900 */
[----:B------:R-:W-:Y:S02]  /*0350*/  VIADD R9, R9, 0x82 ;  /* 0x0000008209097836 */ /* 0x000fe40000000000 */
[----:B------:R-:W-:-:S04]  /*0360*/  IMAD.WIDE R20, R21, 0x4, R2 ;  /* 0x0000000415147825 */ /* 0x000fc800078e0202 */
[----:B------:R-:W-:Y:S01]  /*0370*/  IMAD.WIDE R2, R9, 0x4, R2 ;  /* 0x0000000409027825 */ /* 0x000fe200078e0202 */
[----:B------:R-:W4:Y:S03]  /*0380*/  @!P0 LDG.E.EL R8, desc[UR4][R20.64] ;  /* 0x0000000414088981 */ /* 0x000f26000c2e1900 */
[----:B------:R-:W-:-:S06]  /*0390*/  IMAD.MOV.U32 R9, RZ, RZ, RZ ;  /* 0x000000ffff097224 */ /* 0x000fcc00078e00ff */
[----:B------:R0:W4:Y:S02]  /*03a0*/  @!P0 LDG.E.EL R9, desc[UR4][R2.64] ;  /* 0x0000000402098981 */ /* 0x000124000c2e1900 */
[----:B0-----:R-:W0:Y:S01]  /*03b0*/  LDC.64 R2, c[0x0][0x218] ;  /* 0x00008600ff027b82 */ /* 0x001e220000000a00 */
[C---:B--2---:R-:W-:Y:S02]  /*03c0*/  FSETP.GT.AND P2, PT, R0.reuse, R7, PT ;  /* 0x000000070000720b */ /* 0x044fe40003f44000 */
[----:B------:R-:W-:Y:S02]  /*03d0*/  FSETP.NAN.AND P3, PT, R0, R0, PT ;  /* 0x000000000000720b */ /* 0x000fe40003f68000 */
[----:B-----5:R-:W-:-:S09]  /*03e0*/  FSETP.NAN.AND P1, PT, R11, R11, PT ;  /* 0x0000000b0b00720b */ /* 0x020fd20003f28000 */
[----:B------:R-:W-:Y:S02]  /*03f0*/  @!P2 FSEL R0, R0, R7, P3 ;  /* 0x000000070000a208 */ /* 0x000fe40001800000 */
[----:B------:R-:W-:Y:S02]  /*0400*/  FSETP.NAN.AND P2, PT, R4, R4, PT ;  /* 0x000000040400720b */ /* 0x000fe40003f48000 */
[----:B------:R-:W-:-:S04]  /*0410*/  FSETP.GEU.AND P3, PT, R0, R11, PT ;  /* 0x0000000b0000720b */ /* 0x000fc80003f6e000 */
[----:B------:R-:W-:Y:S01]  /*0420*/  @!P1 FSEL R11, R11, R0, !P3 ;  /* 0x000000000b0b9208 */ /* 0x000fe20005800000 */
[----:B------:R-:W-:Y:S01]  /*0430*/  IMAD.HI R0, R5, 0x2d76b885, RZ ;  /* 0x2d76b88505007827 */ /* 0x000fe200078e02ff */
[----:B---3--:R-:W-:Y:S02]  /*0440*/  FSETP.NAN.AND P1, PT, R13, R13, PT ;  /* 0x0000000d0d00720b */ /* 0x008fe40003f28000 */
[----:B------:R-:W-:Y:S02]  /*0450*/  FSETP.GEU.AND P3, PT, R11, R4, PT ;  /* 0x000000040b00720b */ /* 0x000fe40003f6e000 */
[----:B------:R-:W-:Y:S02]  /*0460*/  SHF.R.U32.HI R7, RZ, 0x1f, R0 ;  /* 0x0000001fff077819 */ /* 0x000fe40000011600 */
[----:B------:R-:W-:Y:S02]  /*0470*/  @!P2 FSEL R4, R4, R11, !P3 ;  /* 0x0000000b0404a208 */ /* 0x000fe40005800000 */
[----:B----4-:R-:W-:-:S02]  /*0480*/  FSETP.NAN.AND P2, PT, R6, R6, PT ;  /* 0x000000060600720b */ /* 0x010fc40003f48000 */
[----:B------:R-:W-:Y:S02]  /*0490*/  FSETP.GEU.AND P3, PT, R4, R13, PT ;  /* 0x0000000d0400720b */ /* 0x000fe40003f6e000 */
[----:B------:R-:W-:Y:S02]  /*04a0*/  LEA.HI.SX32 R7, R0, R7, 0x17 ;  /* 0x0000000700077211 */ /* 0x000fe400078fbaff */
[----:B------:R-:W-:Y:S02]  /*04b0*/  @!P1 FSEL R13, R13, R4, !P3 ;  /* 0x000000040d0d9208 */ /* 0x000fe40005800000 */
[----:B------:R-:W-:Y:S01]  /*04c0*/  FSETP.NAN.AND P1, PT, R23, R23, PT ;  /* 0x000000171700720b */ /* 0x000fe20003f28000 */
[----:B------:R-:W-:Y:S01]  /*04d0*/  IMAD R4, R7, -0xb43, R5 ;  /* 0xfffff4bd07047824 */ /* 0x000fe200078e0205 */
[----:B------:R-:W-:-:S03]  /*04e0*/  FSETP.GEU.AND P3, PT, R13, R6, PT ;  /* 0x000000060d00720b */ /* 0x000fc60003f6e000 */
[----:B------:R-:W-:Y:S01]  /*04f0*/  IMAD R7, R7, 0x3c10, R4 ;  /* 0x00003c1007077824 */ /* 0x000fe200078e0204 */
[----:B------:R-:W-:Y:S02]  /*0500*/  @!P2 FSEL R6, R6, R13, !P3 ;  /* 0x0000000d0606a208 */ /* 0x000fe40005800000 */
[----:B------:R-:W-:Y:S01]  /*0510*/  FSETP.NAN.AND P2, PT, R8, R8, PT ;  /* 0x000000080800720b */ /* 0x000fe20003f48000 */
[----:B0-----:R-:W-:Y:S01]  /*0520*/  IMAD.WIDE R2, R7, 0x4, R2 ;  /* 0x0000000407027825 */ /* 0x001fe200078e0202 */
[----:B------:R-:W-:-:S04]  /*0530*/  FSETP.GEU.AND P3, PT, R6, R23, PT ;  /* 0x000000170600720b */ /* 0x000fc80003f6e000 */
[----:B------:R-:W-:Y:S02]  /*0540*/  @!P1 FSEL R23, R23, R6, !P3 ;  /* 0x0000000617179208 */ /* 0x000fe40005800000 */
[----:B------:R-:W-:Y:S02]  /*0550*/  FSETP.NAN.AND P1, PT, R9, R9, PT ;  /* 0x000000090900720b */ /* 0x000fe40003f28000 */
[----:B------:R-:W-:-:S04]  /*0560*/  FSETP.GEU.AND P3, PT, R23, R8, PT ;  /* 0x000000081700720b */ /* 0x000fc80003f6e000 */
[----:B------:R-:W-:-:S04]  /*0570*/  @!P2 FSEL R8, R8, R23, !P3 ;  /* 0x000000170808a208 */ /* 0x000fc80005800000 */
[----:B------:R-:W-:-:S04]  /*0580*/  FSETP.GEU.AND P2, PT, R8, R9, PT ;  /* 0x000000090800720b */ /* 0x000fc80003f4e000 */
[----:B------:R-:W-:Y:S01]  /*0590*/  @!P1 SEL R9, R9, R8, !P2 ;  /* 0x0000000809099207 */ /* 0x000fe20005000000 */
[----:B------:R-:W-:Y:S08]  /*05a0*/  @P0 EXIT ;  /* 0x000000000000094d */ /* 0x000ff00003800000 */
[----:B------:R-:W-:Y:S01]  /*05b0*/  STG.E desc[UR4][R2.64], R9 ;  /* 0x0000000902007986 */ /* 0x000fe2000c101904 */
[----:B------:R-:W-:Y:S05]  /*05c0*/  EXIT ;  /* 0x000000000000794d */ /* 0x000fea0003800000 */
.L_x_0:
[----:B------:R-:W-:-:S00]  /*05d0*/  BRA `(.L_x_0) ;  /* 0xfffffffc00fc7947 */ /* 0x000fc0000383ffff */
[----:B------:R-:W-:-:S00]  /*05e0*/  NOP ;  /* 0x0000000000007918 */ /* 0x000fc00000000000 */
        /* <DEDUP_REMOVED lines=9> */
.L_x_1:


//--------------------- .nv.constant0.triton_poi_fused_max_pool2d_with_indices_0 --------------------------
	.section	.nv.constant0.triton_poi_fused_max_pool2d_with_indices_0,"a",@progbits
	.sectionflags	@""
	.align	4
.nv.constant0.triton_poi_fused_max_pool2d_with_indices_0:
	.zero		548
